	.headerflags	@"EF_CUDA_TEXMODE_UNIFIED EF_CUDA_64BIT_ADDRESS EF_CUDA_ACCELERATORS EF_CUDA_SM90 EF_CUDA_VIRTUAL_SM(EF_CUDA_SM90)"
	.elftype	@"ET_EXEC"


//--------------------- .nv.info                  --------------------------
	.section	.nv.info,"",@"SHT_CUDA_INFO"
	.align	4


	//----- nvinfo : EIATTR_REGCOUNT
	.align		4
        /*0000*/ 	.byte	0x04, 0x2f
        /*0002*/ 	.short	(.L_3 - .L_2)
	.align		4
.L_2:
        /*0004*/ 	.word	index@(triton_poi_fused__native_batch_norm_legit_no_training_relu_45)
        /*0008*/ 	.word	0x00000016


	//----- nvinfo : EIATTR_MIN_STACK_SIZE
	.align		4
.L_3:
        /*000c*/ 	.byte	0x04, 0x12
        /*000e*/ 	.short	(.L_5 - .L_4)
	.align		4
.L_4:
        /*0010*/ 	.word	index@(triton_poi_fused__native_batch_norm_legit_no_training_relu_45)
        /*0014*/ 	.word	0x00000000


	//----- nvinfo : EIATTR_FRAME_SIZE
	.align		4
.L_5:
        /*0018*/ 	.byte	0x04, 0x11
        /*001a*/ 	.short	(.L_7 - .L_6)
	.align		4
.L_6:
        /*001c*/ 	.word	index@(triton_poi_fused__native_batch_norm_legit_no_training_relu_45)
        /*0020*/ 	.word	0x00000000


	//----- nvinfo : EIATTR_MIN_STACK_SIZE
	.align		4
.L_7:
        /*0024*/ 	.byte	0x04, 0x12
        /*0026*/ 	.short	(.L_9 - .L_8)
	.align		4
.L_8:
        /*0028*/ 	.word	index@(triton_poi_fused__native_batch_norm_legit_no_training_relu_45)
        /*002c*/ 	.word	0x00000000
.L_9:


//--------------------- .nv.info.triton_poi_fused__native_batch_norm_legit_no_training_relu_45 --------------------------
	.section	.nv.info.triton_poi_fused__native_batch_norm_legit_no_training_relu_45,"",@"SHT_CUDA_INFO"
	.sectionflags	@""
	.align	4


	//----- nvinfo : EIATTR_CUDA_API_VERSION
	.align		4
        /*0000*/ 	.byte	0x04, 0x37
        /*0002*/ 	.short	(.L_11 - .L_10)
.L_10:
        /*0004*/ 	.word	0x0000007c


	//----- nvinfo : EIATTR_KPARAM_INFO
	.align		4
.L_11:
        /*0008*/ 	.byte	0x04, 0x17
        /*000a*/ 	.short	(.L_13 - .L_12)
.L_12:
        /*000c*/ 	.word	0x00000000
        /*0010*/ 	.short	0x0006
        /*0012*/ 	.short	0x0030
        /*0014*/ 	.byte	0x00, 0xf0, 0x11, 0x00


	//----- nvinfo : EIATTR_KPARAM_INFO
	.align		4
.L_13:
        /*0018*/ 	.byte	0x04, 0x17
        /*001a*/ 	.short	(.L_15 - .L_14)
.L_14:
        /*001c*/ 	.word	0x00000000
        /*0020*/ 	.short	0x0005
        /*0022*/ 	.short	0x0028
        /*0024*/ 	.byte	0x00, 0xf4, 0x21, 0x00


	//----- nvinfo : EIATTR_KPARAM_INFO
	.align		4
.L_15:
        /*0028*/ 	.byte	0x04, 0x17
        /*002a*/ 	.short	(.L_17 - .L_16)
.L_16:
        /*002c*/ 	.word	0x00000000
        /*0030*/ 	.short	0x0004
        /*0032*/ 	.short	0x0020
        /*0034*/ 	.byte	0x00, 0xf4, 0x21, 0x00


	//----- nvinfo : EIATTR_KPARAM_INFO
	.align		4
.L_17:
        /*0038*/ 	.byte	0x04, 0x17
        /*003a*/ 	.short	(.L_19 - .L_18)
.L_18:
        /*003c*/ 	.word	0x00000000
        /*0040*/ 	.short	0x0003
        /*0042*/ 	.short	0x0018
        /*0044*/ 	.byte	0x00, 0xf4, 0x21, 0x00


	//----- nvinfo : EIATTR_KPARAM_INFO
	.align		4
.L_19:
        /*0048*/ 	.byte	0x04, 0x17
        /*004a*/ 	.short	(.L_21 - .L_20)
.L_20:
        /*004c*/ 	.word	0x00000000
        /*0050*/ 	.short	0x0002
        /*0052*/ 	.short	0x0010
        /*0054*/ 	.byte	0x00, 0xf4, 0x21, 0x00


	//----- nvinfo : EIATTR_KPARAM_INFO
	.align		4
.L_21:
        /*0058*/ 	.byte	0x04, 0x17
        /*005a*/ 	.short	(.L_23 - .L_22)
.L_22:
        /*005c*/ 	.word	0x00000000
        /*0060*/ 	.short	0x0001
        /*0062*/ 	.short	0x0008
        /*0064*/ 	.byte	0x00, 0xf4, 0x21, 0x00


	//----- nvinfo : EIATTR_KPARAM_INFO
	.align		4
.L_23:
        /*0068*/ 	.byte	0x04, 0x17
        /*006a*/ 	.short	(.L_25 - .L_24)
.L_24:
        /*006c*/ 	.word	0x00000000
        /*0070*/ 	.short	0x0000
        /*0072*/ 	.short	0x0000
        /*0074*/ 	.byte	0x00, 0xf4, 0x21, 0x00


	//----- nvinfo : EIATTR_SPARSE_MMA_MASK
	.align		4
.L_25:
        /*0078*/ 	.byte	0x03, 0x50
        /*007a*/ 	.short	0x0000


	//----- nvinfo : EIATTR_MAXREG_COUNT
	.align		4
        /*007c*/ 	.byte	0x03, 0x1b
        /*007e*/ 	.short	0x00ff


	//----- nvinfo : EIATTR_EXIT_INSTR_OFFSETS
	.align		4
        /*0080*/ 	.byte	0x04, 0x1c
        /*0082*/ 	.short	(.L_27 - .L_26)


	//   ....[0]....
.L_26:
        /*0084*/ 	.word	0x00000490


	//   ....[1]....
        /*0088*/ 	.word	0x000004b0


	//----- nvinfo : EIATTR_REQNTID
	.align		4
.L_27:
        /*008c*/ 	.byte	0x04, 0x10
        /*008e*/ 	.short	(.L_29 - .L_28)
.L_28:
        /*0090*/ 	.word	0x00000080
        /*0094*/ 	.word	0x00000001
        /*0098*/ 	.word	0x00000001


	//----- nvinfo : EIATTR_CBANK_PARAM_SIZE
	.align		4
.L_29:
        /*009c*/ 	.byte	0x03, 0x19
        /*009e*/ 	.short	0x0034


	//----- nvinfo : EIATTR_PARAM_CBANK
	.align		4
        /*00a0*/ 	.byte	0x04, 0x0a
        /*00a2*/ 	.short	(.L_31 - .L_30)
	.align		4
.L_30:
        /*00a4*/ 	.word	index@(.nv.constant0.triton_poi_fused__native_batch_norm_legit_no_training_relu_45)
        /*00a8*/ 	.short	0x0210
        /*00aa*/ 	.short	0x0034


	//----- nvinfo : EIATTR_SW_WAR
	.align		4
.L_31:
        /*00ac*/ 	.byte	0x04, 0x36
        /*00ae*/ 	.short	(.L_33 - .L_32)
.L_32:
        /*00b0*/ 	.word	0x00000008
.L_33:


//--------------------- .nv.callgraph             --------------------------
	.section	.nv.callgraph,"",@"SHT_CUDA_CALLGRAPH"
	.align	4
	.sectionentsize	8
	.align		4
        /*0000*/ 	.word	0x00000000
	.align		4
        /*0004*/ 	.word	0xffffffff
	.align		4
        /*0008*/ 	.word	0x00000000
	.align		4
        /*000c*/ 	.word	0xfffffffe
	.align		4
        /*0010*/ 	.word	0x00000000
	.align		4
        /*0014*/ 	.word	0xfffffffd
	.align		4
        /*0018*/ 	.word	0x00000000
	.align		4
        /*001c*/ 	.word	0xfffffffc


//--------------------- .nv.constant4             --------------------------
	.section	.nv.constant4,"a",@progbits
	.align	8
	.align		8
.nv.constant4:
        /*0000*/ 	.dword	_$_str
	.align		8
        /*0008*/ 	.dword	_$_str_$_2


//--------------------- .text.triton_poi_fused__native_batch_norm_legit_no_training_relu_45 --------------------------
	.section	.text.triton_poi_fused__native_batch_norm_legit_no_training_relu_45,"ax",@progbits
	.align	128
        .global         triton_poi_fused__native_batch_norm_legit_no_training_relu_45
        .type           triton_poi_fused__native_batch_norm_legit_no_training_relu_45,@function
        .size           triton_poi_fused__native_batch_norm_legit_no_training_relu_45,(.L_x_1 - triton_poi_fused__native_batch_norm_legit_no_training_relu_45)
        .other          triton_poi_fused__native_batch_norm_legit_no_training_relu_45,@"STO_CUDA_ENTRY STV_DEFAULT"
triton_poi_fused__native_batch_norm_legit_no_training_relu_45:
.text.triton_poi_fused__native_batch_norm_legit_no_training_relu_45:
[----:B------:R-:W0:Y:S01]  /*0000*/  LDC R1, c[0x0][0x28] ;  /* 0x00000a00ff017b82 */ /* 0x000e220000000800 */
[----:B------:R-:W1:Y:S07]  /*0010*/  S2R R0, SR_TID.X ;  /* 0x0000000000007919 */ /* 0x000e6e0000002100 */
[----:B------:R-:W2:Y:S01]  /*0020*/  LDC.64 R8, c[0x0][0x220] ;  /* 0x00008800ff087b82 */ /* 0x000ea20000000a00 */
[----:B------:R-:W-:Y:S01]  /*0030*/  ULDC.64 UR4, c[0x0][0x208] ;  /* 0x0000820000047ab9 */ /* 0x000fe20000000a00 */
[----:B------:R-:W3:Y:S06]  /*0040*/  S2R R5, SR_CTAID.X ;  /* 0x0000000000057919 */ /* 0x000eec0000002500 */
[----:B------:R-:W4:Y:S08]  /*0050*/  LDC.64 R14, c[0x0][0x218] ;  /* 0x00008600ff0e7b82 */ /* 0x000f300000000a00 */
[----:B------:R-:W5:Y:S08]  /*0060*/  LDC.64 R12, c[0x0][0x210] ;  /* 0x00008400ff0c7b82 */ /* 0x000f700000000a00 */
[----:B------:R-:W4:Y:S01]  /*0070*/  LDC.64 R16, c[0x0][0x228] ;  /* 0x00008a00ff107b82 */ /* 0x000f220000000a00 */
[----:B-1----:R-:W-:-:S07]  /*0080*/  SHF.L.U32 R0, R0, 0x1, RZ ;  /* 0x0000000100007819 */ /* 0x002fce00000006ff */
[----:B------:R-:W1:Y:S01]  /*0090*/  LDC.64 R18, c[0x0][0x230] ;  /* 0x00008c00ff127b82 */ /* 0x000e620000000a00 */
[----:B---3--:R-:W-:Y:S02]  /*00a0*/  SHF.R.S32.HI R3, RZ, 0x17, R5 ;  /* 0x00000017ff037819 */ /* 0x008fe40000011405 */
[----:B------:R-:W-:Y:S02]  /*00b0*/  LOP3.LUT R0, R0, 0xfe, RZ, 0xc0, !PT ;  /* 0x000000fe00007812 */ /* 0x000fe400078ec0ff */
[----:B------:R-:W-:Y:S02]  /*00c0*/  SGXT R3, R3, 0x1 ;  /* 0x000000010303781a */ /* 0x000fe40000000200 */
[----:B------:R-:W-:-:S04]  /*00d0*/  LEA R0, R5, R0, 0x8 ;  /* 0x0000000005007211 */ /* 0x000fc800078e40ff */
[----:B------:R-:W-:Y:S02]  /*00e0*/  LEA.HI R3, R3, R0, RZ, 0x4 ;  /* 0x0000000003037211 */ /* 0x000fe400078f20ff */
[----:B------:R-:W-:Y:S02]  /*00f0*/  ISETP.GE.AND P0, PT, R0, 0x1800, PT ;  /* 0x000018000000780c */ /* 0x000fe40003f06270 */
[----:B------:R-:W-:-:S05]  /*0100*/  SHF.R.S32.HI R3, RZ, 0x4, R3 ;  /* 0x00000004ff037819 */ /* 0x000fca0000011403 */
[----:B------:R-:W-:-:S05]  /*0110*/  IMAD.HI R2, R3, 0x2aaaaaab, RZ ;  /* 0x2aaaaaab03027827 */ /* 0x000fca00078e02ff */
[----:B------:R-:W-:-:S04]  /*0120*/  SHF.R.U32.HI R5, RZ, 0x1f, R2 ;  /* 0x0000001fff057819 */ /* 0x000fc80000011602 */
[----:B------:R-:W-:Y:S02]  /*0130*/  LEA.HI R2, R2, R5, RZ, 0x1c ;  /* 0x0000000502027211 */ /* 0x000fe400078fe0ff */
[----:B------:R-:W-:-:S03]  /*0140*/  CS2R R4, SRZ ;  /* 0x0000000000047805 */ /* 0x000fc6000001ff00 */
[----:B------:R-:W-:-:S04]  /*0150*/  IMAD R11, R2, -0x60, R3 ;  /* 0xffffffa0020b7824 */ /* 0x000fc800078e0203 */
[----:B--2---:R-:W-:-:S05]  /*0160*/  IMAD.WIDE R8, R11, 0x4, R8 ;  /* 0x000000040b087825 */ /* 0x004fca00078e0208 */
[----:B------:R-:W2:Y:S04]  /*0170*/  @!P0 LDG.E.EL R4, desc[UR4][R8.64] ;  /* 0x0000000408048981 */ /* 0x000ea8000c2e1900 */
[----:B------:R3:W2:Y:S01]  /*0180*/  @!P0 LDG.E.EL R5, desc[UR4][R8.64] ;  /* 0x0000000408058981 */ /* 0x0006a2000c2e1900 */
[----:B------:R-:W-:Y:S02]  /*0190*/  CS2R R6, SRZ ;  /* 0x0000000000067805 */ /* 0x000fe4000001ff00 */
[----:B------:R-:W-:Y:S01]  /*01a0*/  CS2R R2, SRZ ;  /* 0x0000000000027805 */ /* 0x000fe2000001ff00 */
[----:B----4-:R-:W-:-:S04]  /*01b0*/  IMAD.WIDE R14, R11, 0x4, R14 ;  /* 0x000000040b0e7825 */ /* 0x010fc800078e020e */
[----:B-----5:R-:W-:Y:S01]  /*01c0*/  IMAD.WIDE R12, R0, 0x4, R12 ;  /* 0x00000004000c7825 */ /* 0x020fe200078e020c */
[----:B------:R-:W4:Y:S01]  /*01d0*/  @!P0 LDG.E.EL R7, desc[UR4][R14.64] ;  /* 0x000000040e078981 */ /* 0x000f22000c2e1900 */
[----:B---3--:R-:W-:Y:S02]  /*01e0*/  CS2R R8, SRZ ;  /* 0x0000000000087805 */ /* 0x008fe4000001ff00 */
[C---:B0-----:R-:W-:Y:S01]  /*01f0*/  IMAD.WIDE R16, R11.reuse, 0x4, R16 ;  /* 0x000000040b107825 */ /* 0x041fe200078e0210 */
[----:B------:R0:W3:Y:S03]  /*0200*/  @!P0 LDG.E.EL R6, desc[UR4][R14.64] ;  /* 0x000000040e068981 */ /* 0x0000e6000c2e1900 */
[----:B-1----:R-:W-:Y:S01]  /*0210*/  IMAD.WIDE R18, R11, 0x4, R18 ;  /* 0x000000040b127825 */ /* 0x002fe200078e0212 */
[----:B------:R1:W4:Y:S01]  /*0220*/  @!P0 LDG.E.64 R2, desc[UR4][R12.64] ;  /* 0x000000040c028981 */ /* 0x000322000c1e1b00 */
[----:B------:R-:W-:-:S03]  /*0230*/  CS2R R10, SRZ ;  /* 0x00000000000a7805 */ /* 0x000fc6000001ff00 */
[----:B------:R-:W5:Y:S04]  /*0240*/  @!P0 LDG.E.EL R9, desc[UR4][R18.64] ;  /* 0x0000000412098981 */ /* 0x000f68000c2e1900 */
[----:B------:R-:W5:Y:S04]  /*0250*/  @!P0 LDG.E.EL R10, desc[UR4][R16.64] ;  /* 0x00000004100a8981 */ /* 0x000f68000c2e1900 */
[----:B------:R-:W3:Y:S04]  /*0260*/  @!P0 LDG.E.EL R11, desc[UR4][R16.64] ;  /* 0x00000004100b8981 */ /* 0x000ee8000c2e1900 */
[----:B------:R-:W3:Y:S01]  /*0270*/  @!P0 LDG.E.EL R8, desc[UR4][R18.64] ;  /* 0x0000000412088981 */ /* 0x000ee2000c2e1900 */
[----:B0-----:R-:W-:Y:S01]  /*0280*/  HFMA2.MMA R14, -RZ, RZ, 1.625, 0 ;  /* 0x3e800000ff0e7435 */ /* 0x001fe200000001ff */
[----:B--2---:R-:W-:Y:S01]  /*0290*/  FADD R4, R4, 9.9999997473787516356e-06 ;  /* 0x3727c5ac04047421 */ /* 0x004fe20000000000 */
[----:B------:R-:W-:-:S03]  /*02a0*/  FADD R5, R5, 9.9999997473787516356e-06 ;  /* 0x3727c5ac05057421 */ /* 0x000fc60000000000 */
[----:B-1----:R-:W0:Y:S08]  /*02b0*/  MUFU.SQRT R12, R4 ;  /* 0x00000004000c7308 */ /* 0x002e300000002000 */
[----:B------:R1:W2:Y:S01]  /*02c0*/  MUFU.SQRT R13, R5 ;  /* 0x00000005000d7308 */ /* 0x0002a20000002000 */
[C---:B0-----:R-:W-:Y:S02]  /*02d0*/  FSETP.GT.AND P1, PT, R12.reuse, 8.50705917302346158658e+37, PT ;  /* 0x7e8000000c00780b */ /* 0x041fe40003f24000 */
[----:B------:R-:W-:Y:S01]  /*02e0*/  FSETP.GEU.AND P3, PT, R12, 1.175494350822287508e-38, PT ;  /* 0x008000000c00780b */ /* 0x000fe20003f6e000 */
[----:B-1----:R-:W0:Y:S01]  /*02f0*/  LDC.64 R4, c[0x0][0x238] ;  /* 0x00008e00ff047b82 */ /* 0x002e220000000a00 */
[----:B--2---:R-:W-:-:S02]  /*0300*/  FSETP.GT.AND P2, PT, R13, 8.50705917302346158658e+37, PT ;  /* 0x7e8000000d00780b */ /* 0x004fc40003f44000 */
[----:B------:R-:W-:-:S07]  /*0310*/  FSETP.GEU.AND P4, PT, R13, 1.175494350822287508e-38, PT ;  /* 0x008000000d00780b */ /* 0x000fce0003f8e000 */
[----:B------:R-:W-:-:S04]  /*0320*/  @P1 FMUL R12, R12, 0.25 ;  /* 0x3e8000000c0c1820 */ /* 0x000fc80000400000 */
[----:B------:R-:W-:Y:S01]  /*0330*/  @!P3 FMUL R12, R12, 16777216 ;  /* 0x4b8000000c0cb820 */ /* 0x000fe20000400000 */
[----:B------:R-:W-:-:S04]  /*0340*/  @P2 FMUL R13, R13, 0.25 ;  /* 0x3e8000000d0d2820 */ /* 0x000fc80000400000 */
[----:B------:R-:W-:Y:S01]  /*0350*/  @!P4 FMUL R13, R13, 16777216 ;  /* 0x4b8000000d0dc820 */ /* 0x000fe20000400000 */
[----:B------:R-:W1:Y:S01]  /*0360*/  MUFU.RCP R12, R12 ;  /* 0x0000000c000c7308 */ /* 0x000e620000001000 */
[----:B------:R-:W-:-:S07]  /*0370*/  FSEL R15, R14, 1, P1 ;  /* 0x3f8000000e0f7808 */ /* 0x000fce0000800000 */
[----:B------:R-:W2:Y:S01]  /*0380*/  MUFU.RCP R13, R13 ;  /* 0x0000000d000d7308 */ /* 0x000ea20000001000 */
[----:B------:R-:W-:Y:S01]  /*0390*/  FSEL R14, R14, 1, P2 ;  /* 0x3f8000000e0e7808 */ /* 0x000fe20001000000 */
[----:B------:R-:W-:-:S04]  /*03a0*/  @!P3 FMUL R15, R15, 16777216 ;  /* 0x4b8000000f0fb820 */ /* 0x000fc80000400000 */
[----:B------:R-:W-:Y:S01]  /*03b0*/  @!P4 FMUL R14, R14, 16777216 ;  /* 0x4b8000000e0ec820 */ /* 0x000fe20000400000 */
[----:B----4-:R-:W-:Y:S01]  /*03c0*/  FADD R2, -R7, R2 ;  /* 0x0000000207027221 */ /* 0x010fe20000000100 */
[----:B---3--:R-:W-:Y:S01]  /*03d0*/  FADD R3, -R6, R3 ;  /* 0x0000000306037221 */ /* 0x008fe20000000100 */
[----:B-1----:R-:W-:Y:S01]  /*03e0*/  FMUL R15, R12, R15 ;  /* 0x0000000f0c0f7220 */ /* 0x002fe20000400000 */
[----:B--2---:R-:W-:-:S03]  /*03f0*/  FMUL R14, R13, R14 ;  /* 0x0000000e0d0e7220 */ /* 0x004fc60000400000 */
[----:B------:R-:W-:Y:S01]  /*0400*/  FMUL R2, R2, R15 ;  /* 0x0000000f02027220 */ /* 0x000fe20000400000 */
[----:B------:R-:W-:-:S03]  /*0410*/  FMUL R3, R3, R14 ;  /* 0x0000000e03037220 */ /* 0x000fc60000400000 */
[----:B-----5:R-:W-:Y:S01]  /*0420*/  FFMA R2, R2, R10, R9 ;  /* 0x0000000a02027223 */ /* 0x020fe20000000009 */
[----:B------:R-:W-:-:S04]  /*0430*/  FFMA R3, R3, R11, R8 ;  /* 0x0000000b03037223 */ /* 0x000fc80000000008 */
[----:B------:R-:W-:Y:S02]  /*0440*/  FSETP.GEU.AND P1, PT, R2, RZ, PT ;  /* 0x000000ff0200720b */ /* 0x000fe40003f2e000 */
[C---:B------:R-:W-:Y:S01]  /*0450*/  FSETP.GEU.AND P2, PT, R3.reuse, RZ, PT ;  /* 0x000000ff0300720b */ /* 0x040fe20003f4e000 */
[----:B0-----:R-:W-:Y:S01]  /*0460*/  IMAD.WIDE R4, R0, 0x4, R4 ;  /* 0x0000000400047825 */ /* 0x001fe200078e0204 */
[----:B------:R-:W-:Y:S02]  /*0470*/  FSEL R2, R2, RZ, P1 ;  /* 0x000000ff02027208 */ /* 0x000fe40000800000 */
[----:B------:R-:W-:Y:S01]  /*0480*/  FSEL R3, R3, RZ, P2 ;  /* 0x000000ff03037208 */ /* 0x000fe20001000000 */
[----:B------:R-:W-:Y:S08]  /*0490*/  @P0 EXIT ;  /* 0x000000000000094d */ /* 0x000ff00003800000 */
[----:B------:R-:W-:Y:S01]  /*04a0*/  STG.E.64 desc[UR4][R4.64], R2 ;  /* 0x0000000204007986 */ /* 0x000fe2000c101b04 */
[----:B------:R-:W-:Y:S05]  /*04b0*/  EXIT ;  /* 0x000000000000794d */ /* 0x000fea0003800000 */
.L_x_0:
[----:B------:R-:W-:-:S00]  /*04c0*/  BRA `(.L_x_0) ;  /* 0xfffffffc00fc7947 */ /* 0x000fc0000383ffff */
[----:B------:R-:W-:-:S00]  /*04d0*/  NOP ;  /* 0x0000000000007918 */ /* 0x000fc00000000000 */
        /* <DEDUP_REMOVED lines=10> */
.L_x_1:


//--------------------- .nv.global.init           --------------------------
	.section	.nv.global.init,"aw",@progbits
.nv.global.init:
	.type		_$_str,@object
	.size		_$_str,(_$_str_$_2 - _$_str)
_$_str:
        /*0000*/ 	.byte	0x5f, 0x5f, 0x43, 0x55, 0x44, 0x41, 0x5f, 0x46, 0x54, 0x5a, 0x00
	.type		_$_str_$_2,@object
	.size		_$_str_$_2,(.L_1 - _$_str_$_2)
_$_str_$_2:
        /*000b*/ 	.byte	0x5f, 0x5f, 0x43, 0x55, 0x44, 0x41, 0x5f, 0x50, 0x52, 0x45, 0x43, 0x5f, 0x53, 0x51, 0x52, 0x54
        /*001b*/ 	.byte	0x00
.L_1:


//--------------------- .nv.constant0.triton_poi_fused__native_batch_norm_legit_no_training_relu_45 --------------------------
	.section	.nv.constant0.triton_poi_fused__native_batch_norm_legit_no_training_relu_45,"a",@progbits
	.sectionflags	@""
	.align	4
.nv.constant0.triton_poi_fused__native_batch_norm_legit_no_training_relu_45:
	.zero		580
